//
// Generated by NVIDIA NVVM Compiler
//
// Compiler Build ID: CL-36424714
// Cuda compilation tools, release 13.0, V13.0.88
// Based on NVVM 20.0.0
//

.version 9.0
.target sm_100
.address_size 64

	// .globl	matmul_awq_f32

.visible .entry matmul_awq_f32(
	.param .u64 .ptr .align 1 matmul_awq_f32_param_0,
	.param .u64 .ptr .align 1 matmul_awq_f32_param_1,
	.param .u64 .ptr .align 1 matmul_awq_f32_param_2,
	.param .u64 .ptr .align 1 matmul_awq_f32_param_3,
	.param .u64 .ptr .align 1 matmul_awq_f32_param_4,
	.param .u32 matmul_awq_f32_param_5,
	.param .u32 matmul_awq_f32_param_6,
	.param .u32 matmul_awq_f32_param_7,
	.param .u32 matmul_awq_f32_param_8
)
{
	.reg .pred 	%p<18>;
	.reg .b16 	%rs<14>;
	.reg .b32 	%r<80>;
	.reg .b32 	%f<88>;
	.reg .b64 	%rd<43>;

	ld.param.u64 	%rd11, [matmul_awq_f32_param_1];
	ld.param.u64 	%rd12, [matmul_awq_f32_param_2];
	ld.param.u64 	%rd13, [matmul_awq_f32_param_3];
	ld.param.u64 	%rd14, [matmul_awq_f32_param_4];
	ld.param.u32 	%r19, [matmul_awq_f32_param_5];
	ld.param.u32 	%r16, [matmul_awq_f32_param_6];
	ld.param.u32 	%r17, [matmul_awq_f32_param_7];
	ld.param.u32 	%r18, [matmul_awq_f32_param_8];
	cvta.to.global.u64 	%rd1, %rd11;
	cvta.to.global.u64 	%rd2, %rd12;
	cvta.to.global.u64 	%rd3, %rd14;
	cvta.to.global.u64 	%rd4, %rd13;
	mov.u32 	%r20, %ctaid.y;
	mov.u32 	%r21, %ntid.y;
	mov.u32 	%r22, %tid.y;
	mad.lo.s32 	%r1, %r20, %r21, %r22;
	mov.u32 	%r23, %ctaid.x;
	mov.u32 	%r24, %ntid.x;
	mov.u32 	%r25, %tid.x;
	mad.lo.s32 	%r2, %r23, %r24, %r25;
	setp.ge.s32 	%p1, %r1, %r19;
	setp.ge.s32 	%p2, %r2, %r16;
	or.pred  	%p3, %p1, %p2;
	@%p3 bra 	$L__BB0_20;
	shr.s32 	%r26, %r16, 31;
	shr.u32 	%r27, %r26, 29;
	add.s32 	%r28, %r16, %r27;
	shr.s32 	%r3, %r28, 3;
	shr.s32 	%r29, %r2, 31;
	shr.u32 	%r30, %r29, 29;
	add.s32 	%r31, %r2, %r30;
	shr.s32 	%r4, %r31, 3;
	and.b32  	%r32, %r31, 1073741816;
	sub.s32 	%r33, %r2, %r32;
	shl.b32 	%r5, %r33, 2;
	mul.lo.s32 	%r34, %r17, %r1;
	cvt.s64.s32 	%rd5, %r34;
	setp.lt.s32 	%p4, %r17, 1;
	mov.f32 	%f84, 0f00000000;
	@%p4 bra 	$L__BB0_19;
	setp.eq.s32 	%p5, %r17, 1;
	mov.f32 	%f84, 0f00000000;
	mov.b32 	%r79, 0;
	@%p5 bra 	$L__BB0_13;
	and.b32  	%r79, %r17, 2147483646;
	shl.b64 	%rd15, %rd5, 2;
	add.s64 	%rd16, %rd15, %rd1;
	add.s64 	%rd42, %rd16, 4;
	mov.f32 	%f84, 0f00000000;
	mov.b32 	%r78, 0;
	mul.wide.s32 	%rd26, %r3, 4;
	mov.u32 	%r77, %r4;
$L__BB0_4:
	div.s32 	%r9, %r78, %r18;
	mad.lo.s32 	%r37, %r9, %r16, %r2;
	mul.wide.s32 	%rd17, %r37, 2;
	add.s64 	%rd18, %rd4, %rd17;
	ld.global.nc.u16 	%rs1, [%rd18];
	shr.u16 	%rs9, %rs1, 10;
	and.b16  	%rs2, %rs9, 31;
	and.b16  	%rs3, %rs1, 1023;
	mov.f32 	%f82, 0f00000000;
	setp.eq.s16 	%p6, %rs2, 31;
	@%p6 bra 	$L__BB0_8;
	setp.ne.s16 	%p7, %rs2, 0;
	@%p7 bra 	$L__BB0_7;
	cvt.rn.f32.u16 	%f22, %rs3;
	mul.f32 	%f23, %f22, 0f3A800000;
	mov.f32 	%f24, 0f38800000;
	mul.rn.f32 	%f25, %f23, %f24;
	mov.f32 	%f26, 0f3F800000;
	mul.rn.f32 	%f27, %f25, %f26;
	mul.rn.f32 	%f28, %f27, %f26;
	mul.rn.f32 	%f82, %f28, %f26;
	bra.uni 	$L__BB0_8;
$L__BB0_7:
	cvt.u32.u16 	%r38, %rs2;
	cvt.rn.f32.u16 	%f29, %rs3;
	fma.rn.f32 	%f30, %f29, 0f3A800000, 0f3F800000;
	shl.b32 	%r39, %r38, 23;
	add.s32 	%r40, %r39, 939524096;
	mov.b32 	%f31, %r40;
	mul.rn.f32 	%f32, %f30, %f31;
	mov.f32 	%f33, 0f3F800000;
	mul.rn.f32 	%f34, %f32, %f33;
	mul.rn.f32 	%f35, %f34, %f33;
	mul.rn.f32 	%f82, %f35, %f33;
$L__BB0_8:
	neg.f32 	%f37, %f82;
	setp.lt.s16 	%p8, %rs1, 0;
	selp.f32 	%f38, %f37, %f82, %p8;
	mad.lo.s32 	%r41, %r9, %r3, %r4;
	mul.wide.s32 	%rd19, %r41, 4;
	add.s64 	%rd20, %rd3, %rd19;
	ld.global.nc.u32 	%r42, [%rd20];
	shr.s32 	%r43, %r42, %r5;
	and.b32  	%r44, %r43, 15;
	mul.wide.s32 	%rd21, %r77, 4;
	add.s64 	%rd8, %rd2, %rd21;
	ld.global.nc.u32 	%r45, [%rd8];
	shr.s32 	%r46, %r45, %r5;
	and.b32  	%r47, %r46, 15;
	sub.s32 	%r48, %r47, %r44;
	cvt.rn.f32.s32 	%f39, %r48;
	mul.f32 	%f40, %f38, %f39;
	ld.global.nc.f32 	%f41, [%rd42+-4];
	fma.rn.f32 	%f5, %f41, %f40, %f84;
	add.s32 	%r10, %r78, 1;
	div.s32 	%r11, %r10, %r18;
	mad.lo.s32 	%r49, %r11, %r16, %r2;
	mul.wide.s32 	%rd22, %r49, 2;
	add.s64 	%rd23, %rd4, %rd22;
	ld.global.nc.u16 	%rs4, [%rd23];
	shr.u16 	%rs10, %rs4, 10;
	and.b16  	%rs5, %rs10, 31;
	mov.f32 	%f83, 0f00000000;
	setp.eq.s16 	%p9, %rs5, 31;
	@%p9 bra 	$L__BB0_12;
	setp.ne.s16 	%p10, %rs5, 0;
	@%p10 bra 	$L__BB0_11;
	and.b16  	%rs11, %rs4, 1023;
	cvt.rn.f32.u16 	%f42, %rs11;
	mul.f32 	%f43, %f42, 0f3A800000;
	mov.f32 	%f44, 0f38800000;
	mul.rn.f32 	%f45, %f43, %f44;
	mov.f32 	%f46, 0f3F800000;
	mul.rn.f32 	%f47, %f45, %f46;
	mul.rn.f32 	%f48, %f47, %f46;
	mul.rn.f32 	%f83, %f48, %f46;
	bra.uni 	$L__BB0_12;
$L__BB0_11:
	cvt.u32.u16 	%r50, %rs5;
	and.b16  	%rs12, %rs4, 1023;
	cvt.rn.f32.u16 	%f49, %rs12;
	fma.rn.f32 	%f50, %f49, 0f3A800000, 0f3F800000;
	shl.b32 	%r51, %r50, 23;
	add.s32 	%r52, %r51, 939524096;
	mov.b32 	%f51, %r52;
	mul.rn.f32 	%f52, %f50, %f51;
	mov.f32 	%f53, 0f3F800000;
	mul.rn.f32 	%f54, %f52, %f53;
	mul.rn.f32 	%f55, %f54, %f53;
	mul.rn.f32 	%f83, %f55, %f53;
$L__BB0_12:
	neg.f32 	%f56, %f83;
	setp.lt.s16 	%p11, %rs4, 0;
	selp.f32 	%f57, %f56, %f83, %p11;
	mad.lo.s32 	%r53, %r11, %r3, %r4;
	mul.wide.s32 	%rd24, %r53, 4;
	add.s64 	%rd25, %rd3, %rd24;
	ld.global.nc.u32 	%r54, [%rd25];
	shr.s32 	%r55, %r54, %r5;
	and.b32  	%r56, %r55, 15;
	add.s64 	%rd27, %rd8, %rd26;
	ld.global.nc.u32 	%r57, [%rd27];
	shr.s32 	%r58, %r57, %r5;
	and.b32  	%r59, %r58, 15;
	sub.s32 	%r60, %r59, %r56;
	cvt.rn.f32.s32 	%f58, %r60;
	mul.f32 	%f59, %f57, %f58;
	ld.global.nc.f32 	%f60, [%rd42];
	fma.rn.f32 	%f84, %f60, %f59, %f5;
	add.s64 	%rd42, %rd42, 8;
	shl.b32 	%r61, %r3, 1;
	add.s32 	%r77, %r77, %r61;
	add.s32 	%r78, %r10, 1;
	setp.ne.s32 	%p12, %r78, %r79;
	@%p12 bra 	$L__BB0_4;
$L__BB0_13:
	and.b32  	%r62, %r17, 1;
	setp.eq.b32 	%p13, %r62, 1;
	not.pred 	%p14, %p13;
	@%p14 bra 	$L__BB0_19;
	div.s32 	%r15, %r79, %r18;
	mad.lo.s32 	%r63, %r15, %r16, %r2;
	mul.wide.s32 	%rd28, %r63, 2;
	add.s64 	%rd29, %rd4, %rd28;
	ld.global.nc.u16 	%rs6, [%rd29];
	shr.u16 	%rs13, %rs6, 10;
	and.b16  	%rs7, %rs13, 31;
	and.b16  	%rs8, %rs6, 1023;
	mov.f32 	%f86, 0f00000000;
	setp.eq.s16 	%p15, %rs7, 31;
	@%p15 bra 	$L__BB0_18;
	setp.ne.s16 	%p16, %rs7, 0;
	@%p16 bra 	$L__BB0_17;
	cvt.rn.f32.u16 	%f62, %rs8;
	mul.f32 	%f63, %f62, 0f3A800000;
	mov.f32 	%f64, 0f38800000;
	mul.rn.f32 	%f65, %f63, %f64;
	mov.f32 	%f66, 0f3F800000;
	mul.rn.f32 	%f67, %f65, %f66;
	mul.rn.f32 	%f68, %f67, %f66;
	mul.rn.f32 	%f86, %f68, %f66;
	bra.uni 	$L__BB0_18;
$L__BB0_17:
	cvt.u32.u16 	%r64, %rs7;
	cvt.rn.f32.u16 	%f69, %rs8;
	fma.rn.f32 	%f70, %f69, 0f3A800000, 0f3F800000;
	shl.b32 	%r65, %r64, 23;
	add.s32 	%r66, %r65, 939524096;
	mov.b32 	%f71, %r66;
	mul.rn.f32 	%f72, %f70, %f71;
	mov.f32 	%f73, 0f3F800000;
	mul.rn.f32 	%f74, %f72, %f73;
	mul.rn.f32 	%f75, %f74, %f73;
	mul.rn.f32 	%f86, %f75, %f73;
$L__BB0_18:
	neg.f32 	%f76, %f86;
	setp.lt.s16 	%p17, %rs6, 0;
	selp.f32 	%f77, %f76, %f86, %p17;
	mad.lo.s32 	%r67, %r15, %r3, %r4;
	mul.wide.s32 	%rd30, %r67, 4;
	add.s64 	%rd31, %rd3, %rd30;
	ld.global.nc.u32 	%r68, [%rd31];
	shr.s32 	%r69, %r68, %r5;
	and.b32  	%r70, %r69, 15;
	mad.lo.s32 	%r71, %r79, %r3, %r4;
	mul.wide.s32 	%rd32, %r71, 4;
	add.s64 	%rd33, %rd2, %rd32;
	ld.global.nc.u32 	%r72, [%rd33];
	shr.s32 	%r73, %r72, %r5;
	and.b32  	%r74, %r73, 15;
	sub.s32 	%r75, %r74, %r70;
	cvt.rn.f32.s32 	%f78, %r75;
	mul.f32 	%f79, %f77, %f78;
	cvt.u64.u32 	%rd34, %r79;
	add.s64 	%rd35, %rd34, %rd5;
	shl.b64 	%rd36, %rd35, 2;
	add.s64 	%rd37, %rd1, %rd36;
	ld.global.nc.f32 	%f80, [%rd37];
	fma.rn.f32 	%f84, %f80, %f79, %f84;
$L__BB0_19:
	ld.param.u64 	%rd41, [matmul_awq_f32_param_0];
	mad.lo.s32 	%r76, %r16, %r1, %r2;
	cvta.to.global.u64 	%rd38, %rd41;
	mul.wide.s32 	%rd39, %r76, 4;
	add.s64 	%rd40, %rd38, %rd39;
	st.global.f32 	[%rd40], %f84;
$L__BB0_20:
	ret;

}


// ===== COMPILED SASS (sm_100) =====

	.target	sm_100

	.elftype	@"ET_EXEC"


//--------------------- .note.nv.tkinfo           --------------------------
	.section	.note.nv.tkinfo,"",@"SHT_NOTE"
	.sectionflags	@"SHF_NOTE_NV_TKINFO"
	.tkinfo
        /*0018*/ 	.word	0x00000002
        /*0030*/ 	.string	""
        /*0030*/ 	.string	"ptxas"
        /*0030*/ 	.string	"Cuda compilation tools, release 13.0, V13.0.88"
        /*0030*/ 	.string	"Build cuda_13.0.r13.0/compiler.36424714_0"
        /*0030*/ 	.string	"-arch sm_100 -m 64 "



//--------------------- .note.nv.cuinfo           --------------------------
	.section	.note.nv.cuinfo,"",@"SHT_NOTE"
	.sectionflags	@"SHF_NOTE_NV_CUINFO"
        /*0018*/ 	.short	0x0002
        /*001a*/ 	.short	0x0064
        /*001c*/ 	.short	0x0082
	.zero		2


//--------------------- .nv.info                  --------------------------
	.section	.nv.info,"",@"SHT_CUDA_INFO"
	.align	4


	//----- nvinfo : EIATTR_REGCOUNT
	.align		4
        /*0000*/ 	.byte	0x04, 0x2f
        /*0002*/ 	.short	(.L_1 - .L_0)
	.align		4
.L_0:
        /*0004*/ 	.word	index@(matmul_awq_f32)
        /*0008*/ 	.word	0x00000020


	//----- nvinfo : EIATTR_FRAME_SIZE
	.align		4
.L_1:
        /*000c*/ 	.byte	0x04, 0x11
        /*000e*/ 	.short	(.L_3 - .L_2)
	.align		4
.L_2:
        /*0010*/ 	.word	index@(matmul_awq_f32)
        /*0014*/ 	.word	0x00000000


	//----- nvinfo : EIATTR_MIN_STACK_SIZE
	.align		4
.L_3:
        /*0018*/ 	.byte	0x04, 0x12
        /*001a*/ 	.short	(.L_5 - .L_4)
	.align		4
.L_4:
        /*001c*/ 	.word	index@(matmul_awq_f32)
        /*0020*/ 	.word	0x00000000
.L_5:


//--------------------- .nv.compat                --------------------------
	.section	.nv.compat,"",@"SHT_CUDA_COMPAT_INFO"
	.align	4
        /*0000*/ 	.byte	0x02, 0x09, 0x00, 0x00, 0x02, 0x02, 0x01, 0x00, 0x02, 0x05, 0x05, 0x00, 0x03, 0x07, 0x01, 0x01
        /*0010*/ 	.byte	0x02, 0x03, 0x00, 0x00, 0x02, 0x06, 0x01, 0x00, 0x04, 0x0b, 0x08, 0x00, 0x09, 0x00, 0x00, 0x00
        /*0020*/ 	.byte	0x00, 0x00, 0x00, 0x00


//--------------------- .nv.info.matmul_awq_f32   --------------------------
	.section	.nv.info.matmul_awq_f32,"",@"SHT_CUDA_INFO"
	.sectionflags	@""
	.align	4


	//----- nvinfo : EIATTR_CUDA_API_VERSION
	.align		4
        /*0000*/ 	.byte	0x04, 0x37
        /*0002*/ 	.short	(.L_7 - .L_6)
.L_6:
        /*0004*/ 	.word	0x00000082


	//----- nvinfo : EIATTR_KPARAM_INFO
	.align		4
.L_7:
        /*0008*/ 	.byte	0x04, 0x17
        /*000a*/ 	.short	(.L_9 - .L_8)
.L_8:
        /*000c*/ 	.word	0x00000000
        /*0010*/ 	.short	0x0008
        /*0012*/ 	.short	0x0034
        /*0014*/ 	.byte	0x00, 0xf0, 0x11, 0x00


	//----- nvinfo : EIATTR_KPARAM_INFO
	.align		4
.L_9:
        /*0018*/ 	.byte	0x04, 0x17
        /*001a*/ 	.short	(.L_11 - .L_10)
.L_10:
        /*001c*/ 	.word	0x00000000
        /*0020*/ 	.short	0x0007
        /*0022*/ 	.short	0x0030
        /*0024*/ 	.byte	0x00, 0xf0, 0x11, 0x00


	//----- nvinfo : EIATTR_KPARAM_INFO
	.align		4
.L_11:
        /*0028*/ 	.byte	0x04, 0x17
        /*002a*/ 	.short	(.L_13 - .L_12)
.L_12:
        /*002c*/ 	.word	0x00000000
        /*0030*/ 	.short	0x0006
        /*0032*/ 	.short	0x002c
        /*0034*/ 	.byte	0x00, 0xf0, 0x11, 0x00


	//----- nvinfo : EIATTR_KPARAM_INFO
	.align		4
.L_13:
        /*0038*/ 	.byte	0x04, 0x17
        /*003a*/ 	.short	(.L_15 - .L_14)
.L_14:
        /*003c*/ 	.word	0x00000000
        /*0040*/ 	.short	0x0005
        /*0042*/ 	.short	0x0028
        /*0044*/ 	.byte	0x00, 0xf0, 0x11, 0x00


	//----- nvinfo : EIATTR_KPARAM_INFO
	.align		4
.L_15:
        /*0048*/ 	.byte	0x04, 0x17
        /*004a*/ 	.short	(.L_17 - .L_16)
.L_16:
        /*004c*/ 	.word	0x00000000
        /*0050*/ 	.short	0x0004
        /*0052*/ 	.short	0x0020
        /*0054*/ 	.byte	0x00, 0xf5, 0x21, 0x00


	//----- nvinfo : EIATTR_KPARAM_INFO
	.align		4
.L_17:
        /*0058*/ 	.byte	0x04, 0x17
        /*005a*/ 	.short	(.L_19 - .L_18)
.L_18:
        /*005c*/ 	.word	0x00000000
        /*0060*/ 	.short	0x0003
        /*0062*/ 	.short	0x0018
        /*0064*/ 	.byte	0x00, 0xf5, 0x21, 0x00


	//----- nvinfo : EIATTR_KPARAM_INFO
	.align		4
.L_19:
        /*0068*/ 	.byte	0x04, 0x17
        /*006a*/ 	.short	(.L_21 - .L_20)
.L_20:
        /*006c*/ 	.word	0x00000000
        /*0070*/ 	.short	0x0002
        /*0072*/ 	.short	0x0010
        /*0074*/ 	.byte	0x00, 0xf5, 0x21, 0x00


	//----- nvinfo : EIATTR_KPARAM_INFO
	.align		4
.L_21:
        /*0078*/ 	.byte	0x04, 0x17
        /*007a*/ 	.short	(.L_23 - .L_22)
.L_22:
        /*007c*/ 	.word	0x00000000
        /*0080*/ 	.short	0x0001
        /*0082*/ 	.short	0x0008
        /*0084*/ 	.byte	0x00, 0xf5, 0x21, 0x00


	//----- nvinfo : EIATTR_KPARAM_INFO
	.align		4
.L_23:
        /*0088*/ 	.byte	0x04, 0x17
        /*008a*/ 	.short	(.L_25 - .L_24)
.L_24:
        /*008c*/ 	.word	0x00000000
        /*0090*/ 	.short	0x0000
        /*0092*/ 	.short	0x0000
        /*0094*/ 	.byte	0x00, 0xf5, 0x21, 0x00


	//----- nvinfo : EIATTR_SPARSE_MMA_MASK
	.align		4
.L_25:
        /*0098*/ 	.byte	0x03, 0x50
        /*009a*/ 	.short	0x0000


	//----- nvinfo : EIATTR_MAXREG_COUNT
	.align		4
        /*009c*/ 	.byte	0x03, 0x1b
        /*009e*/ 	.short	0x00ff


	//----- nvinfo : EIATTR_MERCURY_ISA_VERSION
	.align		4
        /*00a0*/ 	.byte	0x03, 0x5f
        /*00a2*/ 	.short	0x0101


	//----- nvinfo : EIATTR_VRC_CTA_INIT_COUNT
	.align		4
        /*00a4*/ 	.byte	0x02, 0x4a
	.zero		1
	.zero		1


	//----- nvinfo : EIATTR_EXIT_INSTR_OFFSETS
	.align		4
        /*00a8*/ 	.byte	0x04, 0x1c
        /*00aa*/ 	.short	(.L_27 - .L_26)


	//   ....[0]....
.L_26:
        /*00ac*/ 	.word	0x000000d0


	//   ....[1]....
        /*00b0*/ 	.word	0x00001160


	//----- nvinfo : EIATTR_CRS_STACK_SIZE
	.align		4
.L_27:
        /*00b4*/ 	.byte	0x04, 0x1e
        /*00b6*/ 	.short	(.L_29 - .L_28)
.L_28:
        /*00b8*/ 	.word	0x00000000


	//----- nvinfo : EIATTR_CBANK_PARAM_SIZE
	.align		4
.L_29:
        /*00bc*/ 	.byte	0x03, 0x19
        /*00be*/ 	.short	0x0038


	//----- nvinfo : EIATTR_PARAM_CBANK
	.align		4
        /*00c0*/ 	.byte	0x04, 0x0a
        /*00c2*/ 	.short	(.L_31 - .L_30)
	.align		4
.L_30:
        /*00c4*/ 	.word	index@(.nv.constant0.matmul_awq_f32)
        /*00c8*/ 	.short	0x0380
        /*00ca*/ 	.short	0x0038


	//----- nvinfo : EIATTR_SW_WAR
	.align		4
.L_31:
        /*00cc*/ 	.byte	0x04, 0x36
        /*00ce*/ 	.short	(.L_33 - .L_32)
.L_32:
        /*00d0*/ 	.word	0x00000008
.L_33:


//--------------------- .nv.callgraph             --------------------------
	.section	.nv.callgraph,"",@"SHT_CUDA_CALLGRAPH"
	.align	4
	.sectionentsize	8
	.align		4
        /*0000*/ 	.word	0x00000000
	.align		4
        /*0004*/ 	.word	0xffffffff
	.align		4
        /*0008*/ 	.word	0x00000000
	.align		4
        /*000c*/ 	.word	0xfffffffe
	.align		4
        /*0010*/ 	.word	0x00000000
	.align		4
        /*0014*/ 	.word	0xfffffffd
	.align		4
        /*0018*/ 	.word	0x00000000
	.align		4
        /*001c*/ 	.word	0xfffffffc


//--------------------- .text.matmul_awq_f32      --------------------------
	.section	.text.matmul_awq_f32,"ax",@progbits
	.align	128
        .global         matmul_awq_f32
        .type           matmul_awq_f32,@function
        .size           matmul_awq_f32,(.L_x_10 - matmul_awq_f32)
        .other          matmul_awq_f32,@"STO_CUDA_ENTRY STV_DEFAULT"
matmul_awq_f32:
.text.matmul_awq_f32:
[----:B------:R-:W-:Y:S01]  /*0000*/  LDC R1, c[0x0][0x37c] ;  /* 0x0000df00ff017b82 */ /* 0x000fe20000000800 */
[----:B------:R-:W0:Y:S07]  /*0010*/  S2R R5, SR_TID.X ;  /* 0x0000000000057919 */ /* 0x000e2e0000002100 */
[----:B------:R-:W1:Y:S01]  /*0020*/  LDC R8, c[0x0][0x364] ;  /* 0x0000d900ff087b82 */ /* 0x000e620000000800 */
[----:B------:R-:W2:Y:S01]  /*0030*/  LDCU.64 UR6, c[0x0][0x3a8] ;  /* 0x00007500ff0677ac */ /* 0x000ea20008000a00 */
[----:B------:R-:W1:Y:S06]  /*0040*/  S2R R3, SR_TID.Y ;  /* 0x0000000000037919 */ /* 0x000e6c0000002200 */
[----:B------:R-:W0:Y:S08]  /*0050*/  S2UR UR5, SR_CTAID.X ;  /* 0x00000000000579c3 */ /* 0x000e300000002500 */
[----:B------:R-:W0:Y:S01]  /*0060*/  LDC R20, c[0x0][0x360] ;  /* 0x0000d800ff147b82 */ /* 0x000e220000000800 */
[----:B--2---:R-:W-:-:S07]  /*0070*/  IMAD.U32 R9, RZ, RZ, UR7 ;  /* 0x00000007ff097e24 */ /* 0x004fce000f8e00ff */
[----:B------:R-:W1:Y:S01]  /*0080*/  S2UR UR4, SR_CTAID.Y ;  /* 0x00000000000479c3 */ /* 0x000e620000002600 */
[----:B0-----:R-:W-:-:S05]  /*0090*/  IMAD R20, R20, UR5, R5 ;  /* 0x0000000514147c24 */ /* 0x001fca000f8e0205 */
[----:B------:R-:W-:Y:S01]  /*00a0*/  ISETP.GE.AND P0, PT, R20, R9, PT ;  /* 0x000000091400720c */ /* 0x000fe20003f06270 */
[----:B-1----:R-:W-:-:S05]  /*00b0*/  IMAD R8, R8, UR4, R3 ;  /* 0x0000000408087c24 */ /* 0x002fca000f8e0203 */
[----:B------:R-:W-:-:S13]  /*00c0*/  ISETP.GE.OR P0, PT, R8, UR6, P0 ;  /* 0x0000000608007c0c */ /* 0x000fda0008706670 */
[----:B------:R-:W-:Y:S05]  /*00d0*/  @P0 EXIT ;  /* 0x000000000000094d */ /* 0x000fea0003800000 */
[----:B------:R-:W0:Y:S01]  /*00e0*/  LDCU UR4, c[0x0][0x3b0] ;  /* 0x00007600ff0477ac */ /* 0x000e220008000800 */
[----:B------:R-:W-:Y:S01]  /*00f0*/  SHF.R.S32.HI R3, RZ, 0x1f, R20 ;  /* 0x0000001fff037819 */ /* 0x000fe20000011414 */
[----:B------:R-:W-:Y:S01]  /*0100*/  IMAD.MOV.U32 R6, RZ, RZ, RZ ;  /* 0x000000ffff067224 */ /* 0x000fe200078e00ff */
[----:B------:R-:W1:Y:S02]  /*0110*/  LDCU.64 UR6, c[0x0][0x358] ;  /* 0x00006b00ff0677ac */ /* 0x000e640008000a00 */
[----:B------:R-:W-:Y:S01]  /*0120*/  LEA.HI R3, R3, R20, RZ, 0x3 ;  /* 0x0000001403037211 */ /* 0x000fe200078f18ff */
[----:B0-----:R-:W-:-:S09]  /*0130*/  UISETP.GE.AND UP0, UPT, UR4, 0x1, UPT ;  /* 0x000000010400788c */ /* 0x001fd2000bf06270 */
[----:B-1----:R-:W-:Y:S05]  /*0140*/  BRA.U !UP0, `(.L_x_0) ;  /* 0x0000000d08f47547 */ /* 0x002fea000b800000 */
[----:B------:R-:W-:Y:S01]  /*0150*/  UISETP.NE.AND UP0, UPT, UR4, 0x1, UPT ;  /* 0x000000010400788c */ /* 0x000fe2000bf05270 */
[----:B------:R-:W-:Y:S01]  /*0160*/  SHF.R.S32.HI R7, RZ, 0x3, R3 ;  /* 0x00000003ff077819 */ /* 0x000fe20000011403 */
[----:B------:R-:W-:Y:S01]  /*0170*/  IMAD R4, R8, UR4, RZ ;  /* 0x0000000408047c24 */ /* 0x000fe2000f8e02ff */
[----:B------:R-:W-:Y:S01]  /*0180*/  LOP3.LUT R3, R3, 0x3ffffff8, RZ, 0xc0, !PT ;  /* 0x3ffffff803037812 */ /* 0x000fe200078ec0ff */
[----:B------:R-:W-:Y:S01]  /*0190*/  HFMA2 R6, -RZ, RZ, 0, 0 ;  /* 0x00000000ff067431 */ /* 0x000fe200000001ff */
[----:B------:R-:W-:Y:S01]  /*01a0*/  SHF.R.S32.HI R0, RZ, 0x1f, R9 ;  /* 0x0000001fff007819 */ /* 0x000fe20000011409 */
[----:B------:R-:W-:Y:S02]  /*01b0*/  IMAD.MOV.U32 R5, RZ, RZ, RZ ;  /* 0x000000ffff057224 */ /* 0x000fe400078e00ff */
[----:B------:R-:W-:Y:S01]  /*01c0*/  IMAD.IADD R2, R20, 0x1, -R3 ;  /* 0x0000000114027824 */ /* 0x000fe200078e0a03 */
[----:B------:R-:W-:Y:S02]  /*01d0*/  LEA.HI R0, R0, R9, RZ, 0x3 ;  /* 0x0000000900007211 */ /* 0x000fe400078f18ff */
[----:B------:R-:W-:-:S02]  /*01e0*/  SHF.R.S32.HI R3, RZ, 0x1f, R4 ;  /* 0x0000001fff037819 */ /* 0x000fc40000011404 */
[----:B------:R-:W-:Y:S02]  /*01f0*/  SHF.L.U32 R2, R2, 0x2, RZ ;  /* 0x0000000202027819 */ /* 0x000fe400000006ff */
[----:B------:R-:W-:Y:S01]  /*0200*/  SHF.R.S32.HI R0, RZ, 0x3, R0 ;  /* 0x00000003ff007819 */ /* 0x000fe20000011400 */
[----:B------:R-:W-:Y:S06]  /*0210*/  BRA.U !UP0, `(.L_x_1) ;  /* 0x00000009087c7547 */ /* 0x000fec000b800000 */
[----:B------:R-:W0:Y:S01]  /*0220*/  LDC R5, c[0x0][0x3b4] ;  /* 0x0000ed00ff057b82 */ /* 0x000e220000000800 */
[----:B------:R-:W1:Y:S01]  /*0230*/  LDCU.64 UR8, c[0x0][0x388] ;  /* 0x00007100ff0877ac */ /* 0x000e620008000a00 */
[----:B------:R-:W-:Y:S01]  /*0240*/  MOV R26, RZ ;  /* 0x000000ff001a7202 */ /* 0x000fe20000000f00 */
[----:B------:R-:W-:Y:S01]  /*0250*/  IMAD.MOV.U32 R22, RZ, RZ, RZ ;  /* 0x000000ffff167224 */ /* 0x000fe200078e00ff */
[----:B------:R-:W-:Y:S01]  /*0260*/  MOV R21, R7 ;  /* 0x0000000700157202 */ /* 0x000fe20000000f00 */
[----:B------:R-:W-:Y:S01]  /*0270*/  ULOP3.LUT UR4, UR4, 0x7ffffffe, URZ, 0xc0, !UPT ;  /* 0x7ffffffe04047892 */ /* 0x000fe2000f8ec0ff */
[----:B-1----:R-:W-:-:S04]  /*0280*/  LEA R18, P0, R4, UR8, 0x2 ;  /* 0x0000000804127c11 */ /* 0x002fc8000f8010ff */
[----:B------:R-:W-:Y:S02]  /*0290*/  IADD3 R18, P1, PT, R18, 0x4, RZ ;  /* 0x0000000412127810 */ /* 0x000fe40007f3e0ff */
[----:B0-----:R-:W-:-:S04]  /*02a0*/  IABS R19, R5 ;  /* 0x0000000500137213 */ /* 0x001fc80000000000 */
[----:B------:R-:W0:Y:S08]  /*02b0*/  I2F.RP R5, R19 ;  /* 0x0000001300057306 */ /* 0x000e300000209400 */
[----:B0-----:R-:W0:Y:S02]  /*02c0*/  MUFU.RCP R5, R5 ;  /* 0x0000000500057308 */ /* 0x001e240000001000 */
[----:B0-----:R-:W-:-:S02]  /*02d0*/  VIADD R27, R5, 0xffffffe ;  /* 0x0ffffffe051b7836 */ /* 0x001fc40000000000 */
[----:B------:R-:W-:-:S04]  /*02e0*/  IMAD.U32 R5, RZ, RZ, UR4 ;  /* 0x00000004ff057e24 */ /* 0x000fc8000f8e00ff */
[----:B------:R-:W0:Y:S02]  /*02f0*/  F2I.FTZ.U32.TRUNC.NTZ R27, R27 ;  /* 0x0000001b001b7305 */ /* 0x000e24000021f000 */
[----:B0-----:R-:W-:-:S04]  /*0300*/  IMAD.MOV R6, RZ, RZ, -R27 ;  /* 0x000000ffff067224 */ /* 0x001fc800078e0a1b */
[----:B------:R-:W-:Y:S02]  /*0310*/  IMAD R9, R6, R19, RZ ;  /* 0x0000001306097224 */ /* 0x000fe400078e02ff */
[----:B------:R-:W-:Y:S02]  /*0320*/  IMAD.MOV.U32 R6, RZ, RZ, RZ ;  /* 0x000000ffff067224 */ /* 0x000fe400078e00ff */
[----:B------:R-:W-:Y:S01]  /*0330*/  IMAD.HI.U32 R26, R27, R9, R26 ;  /* 0x000000091b1a7227 */ /* 0x000fe200078e001a */
[----:B------:R-:W-:-:S05]  /*0340*/  LEA.HI.X R9, R4, UR9, R3, 0x2, P0 ;  /* 0x0000000904097c11 */ /* 0x000fca00080f1403 */
[----:B------:R-:W-:-:S07]  /*0350*/  IMAD.X R27, RZ, RZ, R9, P1 ;  /* 0x000000ffff1b7224 */ /* 0x000fce00008e0609 */
.L_x_6:
[----:B------:R-:W0:Y:S01]  /*0360*/  LDC R23, c[0x0][0x3b4] ;  /* 0x0000ed00ff177b82 */ /* 0x000e220000000800 */
[----:B------:R-:W-:-:S05]  /*0370*/  IABS R9, R22 ;  /* 0x0000001600097213 */ /* 0x000fca0000000000 */
[----:B------:R-:W-:-:S05]  /*0380*/  IMAD.HI.U32 R26, R26, R9, RZ ;  /* 0x000000091a1a7227 */ /* 0x000fca00078e00ff */
[----:B------:R-:W-:Y:S02]  /*0390*/  IADD3 R10, PT, PT, -R26, RZ, RZ ;  /* 0x000000ff1a0a7210 */ /* 0x000fe40007ffe1ff */
[-C--:B0-----:R-:W-:Y:S02]  /*03a0*/  IABS R24, R23.reuse ;  /* 0x0000001700187213 */ /* 0x081fe40000000000 */
[----:B------:R-:W-:-:S03]  /*03b0*/  LOP3.LUT R25, RZ, R23, RZ, 0x33, !PT ;  /* 0x00000017ff197212 */ /* 0x000fc600078e33ff */
[----:B------:R-:W-:Y:S02]  /*03c0*/  IMAD R10, R24, R10, R9 ;  /* 0x0000000a180a7224 */ /* 0x000fe400078e0209 */
[----:B------:R-:W0:Y:S03]  /*03d0*/  LDC R9, c[0x0][0x3ac] ;  /* 0x0000eb00ff097b82 */ /* 0x000e260000000800 */
[----:B------:R-:W-:-:S13]  /*03e0*/  ISETP.GT.U32.AND P1, PT, R19, R10, PT ;  /* 0x0000000a1300720c */ /* 0x000fda0003f24070 */
[----:B------:R-:W-:Y:S02]  /*03f0*/  @!P1 IMAD.IADD R10, R10, 0x1, -R24 ;  /* 0x000000010a0a9824 */ /* 0x000fe400078e0a18 */
[----:B------:R-:W-:-:S03]  /*0400*/  @!P1 VIADD R26, R26, 0x1 ;  /* 0x000000011a1a9836 */ /* 0x000fc60000000000 */
[----:B------:R-:W-:Y:S02]  /*0410*/  ISETP.GE.U32.AND P0, PT, R10, R19, PT ;  /* 0x000000130a00720c */ /* 0x000fe40003f06070 */
[----:B------:R-:W-:-:S04]  /*0420*/  LOP3.LUT R10, R22, R23, RZ, 0x3c, !PT ;  /* 0x00000017160a7212 */ /* 0x000fc800078e3cff */
[----:B------:R-:W-:Y:S02]  /*0430*/  ISETP.GE.AND P2, PT, R10, RZ, PT ;  /* 0x000000ff0a00720c */ /* 0x000fe40003f46270 */
[----:B------:R-:W1:Y:S05]  /*0440*/  LDC.64 R10, c[0x0][0x398] ;  /* 0x0000e600ff0a7b82 */ /* 0x000e6a0000000a00 */
[----:B------:R-:W-:Y:S02]  /*0450*/  @P0 IADD3 R26, PT, PT, R26, 0x1, RZ ;  /* 0x000000011a1a0810 */ /* 0x000fe40007ffe0ff */
[----:B------:R-:W-:-:S04]  /*0460*/  ISETP.NE.AND P0, PT, R23, RZ, PT ;  /* 0x000000ff1700720c */ /* 0x000fc80003f05270 */
[----:B------:R-:W-:-:S05]  /*0470*/  @!P2 IMAD.MOV R26, RZ, RZ, -R26 ;  /* 0x000000ffff1aa224 */ /* 0x000fca00078e0a1a */
[----:B------:R-:W-:-:S05]  /*0480*/  SEL R16, R25, R26, !P0 ;  /* 0x0000001a19107207 */ /* 0x000fca0004000000 */
[----:B0-----:R-:W-:-:S04]  /*0490*/  IMAD R13, R16, R9, R20 ;  /* 0x00000009100d7224 */ /* 0x001fc800078e0214 */
[----:B-1----:R-:W-:-:S05]  /*04a0*/  IMAD.WIDE R12, R13, 0x2, R10 ;  /* 0x000000020d0c7825 */ /* 0x002fca00078e020a */
[----:B------:R-:W2:Y:S01]  /*04b0*/  LDG.E.U16.CONSTANT R17, desc[UR6][R12.64] ;  /* 0x000000060c117981 */ /* 0x000ea2000c1e9500 */
[----:B------:R-:W-:Y:S01]  /*04c0*/  BSSY.RECONVERGENT B0, `(.L_x_2) ;  /* 0x0000015000007945 */ /* 0x000fe20003800200 */
[----:B------:R-:W-:Y:S01]  /*04d0*/  IMAD.MOV.U32 R19, RZ, RZ, RZ ;  /* 0x000000ffff137224 */ /* 0x000fe200078e00ff */
[----:B--2---:R-:W-:-:S04]  /*04e0*/  SHF.R.U32.HI R14, RZ, 0xa, R17 ;  /* 0x0000000aff0e7819 */ /* 0x004fc80000011611 */
[----:B------:R-:W-:-:S04]  /*04f0*/  LOP3.LUT R14, R14, 0x1f, RZ, 0xc0, !PT ;  /* 0x0000001f0e0e7812 */ /* 0x000fc800078ec0ff */
[----:B------:R-:W-:-:S13]  /*0500*/  ISETP.NE.AND P1, PT, R14, 0x1f, PT ;  /* 0x0000001f0e00780c */ /* 0x000fda0003f25270 */
[----:B------:R-:W-:Y:S05]  /*0510*/  @!P1 BRA `(.L_x_3) ;  /* 0x00000000003c9947 */ /* 0x000fea0003800000 */
[----:B------:R-:W-:Y:S02]  /*0520*/  LOP3.LUT R26, R17, 0x3ff, RZ, 0xc0, !PT ;  /* 0x000003ff111a7812 */ /* 0x000fe400078ec0ff */
[----:B------:R-:W-:Y:S02]  /*0530*/  ISETP.NE.AND P1, PT, R14, RZ, PT ;  /* 0x000000ff0e00720c */ /* 0x000fe40003f25270 */
[----:B------:R-:W0:Y:S11]  /*0540*/  I2F.U16 R12, R26 ;  /* 0x0000001a000c7306 */ /* 0x000e360000101000 */
[----:B------:R-:W-:-:S02]  /*0550*/  @P1 MOV R19, 0x3f800000 ;  /* 0x3f80000000131802 */ /* 0x000fc40000000f00 */
[----:B------:R-:W-:Y:S01]  /*0560*/  @P1 LEA R15, R14, 0x38000000, 0x17 ;  /* 0x380000000e0f1811 */ /* 0x000fe200078eb8ff */
[C---:B0-----:R-:W-:Y:S02]  /*0570*/  @!P1 FMUL R13, R12.reuse, 0.0009765625 ;  /* 0x3a8000000c0d9820 */ /* 0x041fe40000400000 */
[----:B------:R-:W-:Y:S02]  /*0580*/  @P1 FFMA R12, R12, 0.0009765625, R19 ;  /* 0x3a8000000c0c1823 */ /* 0x000fe40000000013 */
[----:B------:R-:W-:Y:S02]  /*0590*/  @!P1 FMUL R13, R13, 6.103515625e-05 ;  /* 0x388000000d0d9820 */ /* 0x000fe40000400000 */
[----:B------:R-:W-:Y:S02]  /*05a0*/  @P1 FMUL R12, R12, R15 ;  /* 0x0000000f0c0c1220 */ /* 0x000fe40000400000 */
[----:B------:R-:W-:Y:S02]  /*05b0*/  @!P1 FMUL R13, R13, 1 ;  /* 0x3f8000000d0d9820 */ /* 0x000fe40000400000 */
[----:B------:R-:W-:-:S02]  /*05c0*/  @P1 FMUL R12, R12, 1 ;  /* 0x3f8000000c0c1820 */ /* 0x000fc40000400000 */
[----:B------:R-:W-:Y:S02]  /*05d0*/  @!P1 FMUL R13, R13, 1 ;  /* 0x3f8000000d0d9820 */ /* 0x000fe40000400000 */
[----:B------:R-:W-:Y:S02]  /*05e0*/  @P1 FMUL R12, R12, 1 ;  /* 0x3f8000000c0c1820 */ /* 0x000fe40000400000 */
[----:B------:R-:W-:Y:S02]  /*05f0*/  @!P1 FMUL R19, R13, 1 ;  /* 0x3f8000000d139820 */ /* 0x000fe40000400000 */
[----:B------:R-:W-:-:S07]  /*0600*/  @P1 FMUL R19, R12, 1 ;  /* 0x3f8000000c131820 */ /* 0x000fce0000400000 */
.L_x_3:
[----:B------:R-:W-:Y:S05]  /*0610*/  BSYNC.RECONVERGENT B0 ;  /* 0x0000000000007941 */ /* 0x000fea0003800200 */
.L_x_2:
[----:B------:R-:W0:Y:S01]  /*0620*/  LDC.64 R14, c[0x0][0x390] ;  /* 0x0000e400ff0e7b82 */ /* 0x000e220000000a00 */
[----:B------:R-:W-:-:S04]  /*0630*/  PRMT R17, R17, 0x9910, RZ ;  /* 0x0000991011117816 */ /* 0x000fc800000000ff */
[----:B------:R-:W-:Y:S01]  /*0640*/  ISETP.GE.AND P1, PT, R17, RZ, PT ;  /* 0x000000ff1100720c */ /* 0x000fe20003f26270 */
[----:B------:R-:W-:Y:S02]  /*0650*/  IMAD R17, R16, R0, R7 ;  /* 0x0000000010117224 */ /* 0x000fe400078e0207 */
[----:B------:R-:W1:Y:S01]  /*0660*/  LDC.64 R12, c[0x0][0x3a0] ;  /* 0x0000e800ff0c7b82 */ /* 0x000e620000000a00 */
[----:B0-----:R-:W-:-:S05]  /*0670*/  IMAD.WIDE R14, R21, 0x4, R14 ;  /* 0x00000004150e7825 */ /* 0x001fca00078e020e */
[----:B------:R-:W2:Y:S01]  /*0680*/  LDG.E.CONSTANT R26, desc[UR6][R14.64] ;  /* 0x000000060e1a7981 */ /* 0x000ea2000c1e9900 */
[----:B-1----:R-:W-:-:S05]  /*0690*/  IMAD.WIDE R16, R17, 0x4, R12 ;  /* 0x0000000411107825 */ /* 0x002fca00078e020c */
[----:B------:R0:W3:Y:S02]  /*06a0*/  LDG.E.CONSTANT R29, desc[UR6][R16.64] ;  /* 0x00000006101d7981 */ /* 0x0000e4000c1e9900 */
[----:B0-----:R-:W-:Y:S02]  /*06b0*/  IMAD.MOV.U32 R16, RZ, RZ, R18 ;  /* 0x000000ffff107224 */ /* 0x001fe400078e0012 */
[----:B------:R-:W-:-:S05]  /*06c0*/  IMAD.MOV.U32 R17, RZ, RZ, R27 ;  /* 0x000000ffff117224 */ /* 0x000fca00078e001b */
[----:B------:R-:W4:Y:S01]  /*06d0*/  LDG.E.CONSTANT R27, desc[UR6][R16.64+-0x4] ;  /* 0xfffffc06101b7981 */ /* 0x000f22000c1e9900 */
[----:B------:R-:W0:Y:S08]  /*06e0*/  I2F.RP R28, R24 ;  /* 0x00000018001c7306 */ /* 0x000e300000209400 */
[----:B0-----:R-:W0:Y:S02]  /*06f0*/  MUFU.RCP R28, R28 ;  /* 0x0000001c001c7308 */ /* 0x001e240000001000 */
[----:B0-----:R-:W-:-:S02]  /*0700*/  VIADD R28, R28, 0xffffffe ;  /* 0x0ffffffe1c1c7836 */ /* 0x001fc40000000000 */
[----:B------:R-:W-:Y:S01]  /*0710*/  HFMA2 R18, -RZ, RZ, 0, 0 ;  /* 0x00000000ff127431 */ /* 0x000fe200000001ff */
[----:B--2---:R-:W-:-:S04]  /*0720*/  SHF.R.S32.HI R26, RZ, R2, R26 ;  /* 0x00000002ff1a7219 */ /* 0x004fc8000001141a */
[----:B------:R-:W-:Y:S02]  /*0730*/  LOP3.LUT R26, R26, 0xf, RZ, 0xc0, !PT ;  /* 0x0000000f1a1a7812 */ /* 0x000fe400078ec0ff */
[----:B---3--:R-:W-:-:S04]  /*0740*/  SHF.R.S32.HI R29, RZ, R2, R29 ;  /* 0x00000002ff1d7219 */ /* 0x008fc8000001141d */
[----:B------:R-:W-:-:S04]  /*0750*/  LOP3.LUT R29, R29, 0xf, RZ, 0xc0, !PT ;  /* 0x0000000f1d1d7812 */ /* 0x000fc800078ec0ff */
[----:B------:R-:W-:Y:S02]  /*0760*/  IADD3 R26, PT, PT, -R29, R26, RZ ;  /* 0x0000001a1d1a7210 */ /* 0x000fe40007ffe1ff */
[----:B------:R-:W-:Y:S02]  /*0770*/  FSEL R29, -R19, R19, !P1 ;  /* 0x00000013131d7208 */ /* 0x000fe40004800100 */
[----:B------:R-:W0:Y:S01]  /*0780*/  F2I.FTZ.U32.TRUNC.NTZ R19, R28 ;  /* 0x0000001c00137305 */ /* 0x000e22000021f000 */
[----:B------:R-:W-:-:S05]  /*0790*/  I2FP.F32.S32 R26, R26 ;  /* 0x0000001a001a7245 */ /* 0x000fca0000201400 */
[----:B------:R-:W-:-:S04]  /*07a0*/  FMUL R29, R29, R26 ;  /* 0x0000001a1d1d7220 */ /* 0x000fc80000400000 */
[----:B----4-:R-:W-:Y:S01]  /*07b0*/  FFMA R6, R29, R27, R6 ;  /* 0x0000001b1d067223 */ /* 0x010fe20000000006 */
[----:B0-----:R-:W-:-:S04]  /*07c0*/  IMAD.MOV R27, RZ, RZ, -R19 ;  /* 0x000000ffff1b7224 */ /* 0x001fc800078e0a13 */
[----:B------:R-:W-:-:S04]  /*07d0*/  IMAD R27, R27, R24, RZ ;  /* 0x000000181b1b7224 */ /* 0x000fc800078e02ff */
[----:B------:R-:W-:-:S04]  /*07e0*/  IMAD.HI.U32 R26, R19, R27, R18 ;  /* 0x0000001b131a7227 */ /* 0x000fc800078e0012 */
[----:B------:R-:W-:-:S05]  /*07f0*/  VIADD R18, R22, 0x1 ;  /* 0x0000000116127836 */ /* 0x000fca0000000000 */
[----:B------:R-:W-:Y:S02]  /*0800*/  IABS R19, R18 ;  /* 0x0000001200137213 */ /* 0x000fe40000000000 */
[----:B------:R-:W-:-:S03]  /*0810*/  LOP3.LUT R23, R18, R23, RZ, 0x3c, !PT ;  /* 0x0000001712177212 */ /* 0x000fc600078e3cff */
[----:B------:R-:W-:-:S04]  /*0820*/  IMAD.HI.U32 R18, R26, R19, RZ ;  /* 0x000000131a127227 */ /* 0x000fc800078e00ff */
[----:B------:R-:W-:-:S04]  /*0830*/  IMAD.MOV R28, RZ, RZ, -R18 ;  /* 0x000000ffff1c7224 */ /* 0x000fc800078e0a12 */
[----:B------:R-:W-:Y:S01]  /*0840*/  IMAD R28, R24, R28, R19 ;  /* 0x0000001c181c7224 */ /* 0x000fe200078e0213 */
[----:B------:R-:W-:-:S04]  /*0850*/  MOV R19, R24 ;  /* 0x0000001800137202 */ /* 0x000fc80000000f00 */
[----:B------:R-:W-:Y:S02]  /*0860*/  ISETP.GT.U32.AND P2, PT, R19, R28, PT ;  /* 0x0000001c1300720c */ /* 0x000fe40003f44070 */
[----:B------:R-:W-:-:S11]  /*0870*/  ISETP.GE.AND P3, PT, R23, RZ, PT ;  /* 0x000000ff1700720c */ /* 0x000fd60003f66270 */
[----:B------:R-:W-:-:S05]  /*0880*/  @!P2 IMAD.IADD R28, R28, 0x1, -R24 ;  /* 0x000000011c1ca824 */ /* 0x000fca00078e0a18 */
[----:B------:R-:W-:Y:S01]  /*0890*/  ISETP.GE.U32.AND P1, PT, R28, R19, PT ;  /* 0x000000131c00720c */ /* 0x000fe20003f26070 */
[----:B------:R-:W-:-:S12]  /*08a0*/  @!P2 VIADD R18, R18, 0x1 ;  /* 0x000000011212a836 */ /* 0x000fd80000000000 */
[----:B------:R-:W-:-:S05]  /*08b0*/  @P1 IADD3 R18, PT, PT, R18, 0x1, RZ ;  /* 0x0000000112121810 */ /* 0x000fca0007ffe0ff */
[----:B------:R-:W-:-:S05]  /*08c0*/  @!P3 IMAD.MOV R18, RZ, RZ, -R18 ;  /* 0x000000ffff12b224 */ /* 0x000fca00078e0a12 */
[----:B------:R-:W-:-:S05]  /*08d0*/  SEL R25, R25, R18, !P0 ;  /* 0x0000001219197207 */ /* 0x000fca0004000000 */
[----:B------:R-:W-:-:S04]  /*08e0*/  IMAD R23, R25, R9, R20 ;  /* 0x0000000919177224 */ /* 0x000fc800078e0214 */
[----:B------:R-:W-:-:S06]  /*08f0*/  IMAD.WIDE R10, R23, 0x2, R10 ;  /* 0x00000002170a7825 */ /* 0x000fcc00078e020a */
[----:B------:R-:W2:Y:S01]  /*0900*/  LDG.E.U16.CONSTANT R10, desc[UR6][R10.64] ;  /* 0x000000060a0a7981 */ /* 0x000ea2000c1e9500 */
[----:B------:R-:W-:Y:S01]  /*0910*/  BSSY.RECONVERGENT B0, `(.L_x_4) ;  /* 0x0000018000007945 */ /* 0x000fe20003800200 */
[----:B------:R-:W-:Y:S01]  /*0920*/  IMAD.MOV.U32 R23, RZ, RZ, RZ ;  /* 0x000000ffff177224 */ /* 0x000fe200078e00ff */
[----:B--2---:R-:W-:-:S04]  /*0930*/  SHF.R.U32.HI R18, RZ, 0xa, R10 ;  /* 0x0000000aff127819 */ /* 0x004fc8000001160a */
[----:B------:R-:W-:-:S04]  /*0940*/  LOP3.LUT R18, R18, 0x1f, RZ, 0xc0, !PT ;  /* 0x0000001f12127812 */ /* 0x000fc800078ec0ff */
[----:B------:R-:W-:-:S13]  /*0950*/  ISETP.NE.AND P0, PT, R18, 0x1f, PT ;  /* 0x0000001f1200780c */ /* 0x000fda0003f05270 */
[----:B------:R-:W-:Y:S05]  /*0960*/  @!P0 BRA `(.L_x_5) ;  /* 0x0000000000488947 */ /* 0x000fea0003800000 */
[----:B------:R-:W-:-:S13]  /*0970*/  ISETP.NE.AND P0, PT, R18, RZ, PT ;  /* 0x000000ff1200720c */ /* 0x000fda0003f05270 */
[----:B------:R-:W-:-:S06]  /*0980*/  @!P0 LOP3.LUT R11, R10, 0x3ff, RZ, 0xc0, !PT ;  /* 0x000003ff0a0b8812 */ /* 0x000fcc00078ec0ff */
[----:B------:R-:W0:Y:S02]  /*0990*/  @!P0 I2F.U16 R11, R11 ;  /* 0x0000000b000b8306 */ /* 0x000e240000101000 */
[----:B0-----:R-:W-:-:S04]  /*09a0*/  @!P0 FMUL R23, R11, 0.0009765625 ;  /* 0x3a8000000b178820 */ /* 0x001fc80000400000 */
[----:B------:R-:W-:-:S04]  /*09b0*/  @!P0 FMUL R23, R23, 6.103515625e-05 ;  /* 0x3880000017178820 */ /* 0x000fc80000400000 */
[----:B------:R-:W-:-:S04]  /*09c0*/  @!P0 FMUL R23, R23, 1 ;  /* 0x3f80000017178820 */ /* 0x000fc80000400000 */
[----:B------:R-:W-:-:S04]  /*09d0*/  @!P0 FMUL R23, R23, 1 ;  /* 0x3f80000017178820 */ /* 0x000fc80000400000 */
[----:B------:R-:W-:Y:S01]  /*09e0*/  @!P0 FMUL R23, R23, 1 ;  /* 0x3f80000017178820 */ /* 0x000fe20000400000 */
[----:B------:R-:W-:Y:S06]  /*09f0*/  @!P0 BRA `(.L_x_5) ;  /* 0x0000000000248947 */ /* 0x000fec0003800000 */
[----:B------:R-:W-:Y:S01]  /*0a00*/  LOP3.LUT R24, R10, 0x3ff, RZ, 0xc0, !PT ;  /* 0x000003ff0a187812 */ /* 0x000fe200078ec0ff */
[----:B------:R-:W-:Y:S01]  /*0a10*/  HFMA2 R28, -RZ, RZ, 1.875, 0 ;  /* 0x3f800000ff1c7431 */ /* 0x000fe200000001ff */
[----:B------:R-:W-:Y:S02]  /*0a20*/  LEA R18, R18, 0x38000000, 0x17 ;  /* 0x3800000012127811 */ /* 0x000fe400078eb8ff */
[----:B------:R-:W0:Y:S02]  /*0a30*/  I2F.U16 R11, R24 ;  /* 0x00000018000b7306 */ /* 0x000e240000101000 */
[----:B0-----:R-:W-:-:S04]  /*0a40*/  FFMA R11, R11, 0.0009765625, R28 ;  /* 0x3a8000000b0b7823 */ /* 0x001fc8000000001c */
[----:B------:R-:W-:-:S04]  /*0a50*/  FMUL R11, R11, R18 ;  /* 0x000000120b0b7220 */ /* 0x000fc80000400000 */
[----:B------:R-:W-:-:S04]  /*0a60*/  FMUL R11, R11, 1 ;  /* 0x3f8000000b0b7820 */ /* 0x000fc80000400000 */
[----:B------:R-:W-:-:S04]  /*0a70*/  FMUL R11, R11, 1 ;  /* 0x3f8000000b0b7820 */ /* 0x000fc80000400000 */
[----:B------:R-:W-:-:S07]  /*0a80*/  FMUL R23, R11, 1 ;  /* 0x3f8000000b177820 */ /* 0x000fce0000400000 */
.L_x_5:
[----:B------:R-:W-:Y:S05]  /*0a90*/  BSYNC.RECONVERGENT B0 ;  /* 0x0000000000007941 */ /* 0x000fea0003800200 */
.L_x_4:
[----:B------:R-:W-:Y:S01]  /*0aa0*/  IMAD R25, R25, R0, R7 ;  /* 0x0000000019197224 */ /* 0x000fe200078e0207 */
[----:B------:R-:W2:Y:S01]  /*0ab0*/  LDG.E.CONSTANT R11, desc[UR6][R16.64] ;  /* 0x00000006100b7981 */ /* 0x000ea2000c1e9900 */
[----:B------:R-:W-:-:S04]  /*0ac0*/  IMAD.WIDE R14, R0, 0x4, R14 ;  /* 0x00000004000e7825 */ /* 0x000fc800078e020e */
[----:B------:R-:W-:Y:S02]  /*0ad0*/  IMAD.WIDE R12, R25, 0x4, R12 ;  /* 0x00000004190c7825 */ /* 0x000fe400078e020c */
[----:B------:R-:W3:Y:S04]  /*0ae0*/  LDG.E.CONSTANT R15, desc[UR6][R14.64] ;  /* 0x000000060e0f7981 */ /* 0x000ee8000c1e9900 */
[----:B------:R-:W4:Y:S01]  /*0af0*/  LDG.E.CONSTANT R13, desc[UR6][R12.64] ;  /* 0x000000060c0d7981 */ /* 0x000f22000c1e9900 */
[----:B------:R-:W-:Y:S01]  /*0b00*/  PRMT R24, R10, 0x9910, RZ ;  /* 0x000099100a187816 */ /* 0x000fe200000000ff */
[----:B------:R-:W-:-:S03]  /*0b10*/  VIADD R22, R22, 0x2 ;  /* 0x0000000216167836 */ /* 0x000fc60000000000 */
[----:B------:R-:W-:-:S04]  /*0b20*/  ISETP.GE.AND P0, PT, R24, RZ, PT ;  /* 0x000000ff1800720c */ /* 0x000fc80003f06270 */
[----:B------:R-:W-:Y:S02]  /*0b30*/  FSEL R23, -R23, R23, !P0 ;  /* 0x0000001717177208 */ /* 0x000fe40004000100 */
[----:B------:R-:W-:Y:S01]  /*0b40*/  ISETP.NE.AND P0, PT, R22, R5, PT ;  /* 0x000000051600720c */ /* 0x000fe20003f05270 */
[----:B------:R-:W-:Y:S01]  /*0b50*/  IMAD R21, R0, 0x2, R21 ;  /* 0x0000000200157824 */ /* 0x000fe200078e0215 */
[-C--:B---3--:R-:W-:Y:S02]  /*0b60*/  SHF.R.S32.HI R18, RZ, R2.reuse, R15 ;  /* 0x00000002ff127219 */ /* 0x088fe4000001140f */
[----:B----4-:R-:W-:Y:S02]  /*0b70*/  SHF.R.S32.HI R10, RZ, R2, R13 ;  /* 0x00000002ff0a7219 */ /* 0x010fe4000001140d */
[----:B------:R-:W-:Y:S02]  /*0b80*/  LOP3.LUT R25, R18, 0xf, RZ, 0xc0, !PT ;  /* 0x0000000f12197812 */ /* 0x000fe400078ec0ff */
[----:B------:R-:W-:-:S05]  /*0b90*/  LOP3.LUT R10, R10, 0xf, RZ, 0xc0, !PT ;  /* 0x0000000f0a0a7812 */ /* 0x000fca00078ec0ff */
[----:B------:R-:W-:-:S05]  /*0ba0*/  IMAD.IADD R10, R25, 0x1, -R10 ;  /* 0x00000001190a7824 */ /* 0x000fca00078e0a0a */
[----:B------:R-:W-:Y:S02]  /*0bb0*/  I2FP.F32.S32 R10, R10 ;  /* 0x0000000a000a7245 */ /* 0x000fe40000201400 */
[----:B------:R-:W-:-:S03]  /*0bc0*/  IADD3 R18, P1, PT, R16, 0x8, RZ ;  /* 0x0000000810127810 */ /* 0x000fc60007f3e0ff */
[----:B------:R-:W-:Y:S01]  /*0bd0*/  FMUL R23, R23, R10 ;  /* 0x0000000a17177220 */ /* 0x000fe20000400000 */
[----:B------:R-:W-:-:S03]  /*0be0*/  IADD3.X R27, PT, PT, RZ, R17, RZ, P1, !PT ;  /* 0x00000011ff1b7210 */ /* 0x000fc60000ffe4ff */
[----:B--2---:R-:W-:Y:S01]  /*0bf0*/  FFMA R6, R23, R11, R6 ;  /* 0x0000000b17067223 */ /* 0x004fe20000000006 */
[----:B------:R-:W-:Y:S06]  /*0c00*/  @P0 BRA `(.L_x_6) ;  /* 0xfffffff400d40947 */ /* 0x000fec000383ffff */
.L_x_1:
[----:B------:R-:W0:Y:S02]  /*0c10*/  LDCU UR4, c[0x0][0x3b0] ;  /* 0x00007600ff0477ac */ /* 0x000e240008000800 */
[----:B0-----:R-:W-:-:S04]  /*0c20*/  ULOP3.LUT UR4, UR4, 0x1, URZ, 0xc0, !UPT ;  /* 0x0000000104047892 */ /* 0x001fc8000f8ec0ff */
[----:B------:R-:W-:-:S09]  /*0c30*/  UISETP.NE.U32.AND UP0, UPT, UR4, 0x1, UPT ;  /* 0x000000010400788c */ /* 0x000fd2000bf05070 */
[----:B------:R-:W-:Y:S05]  /*0c40*/  BRA.U UP0, `(.L_x_0) ;  /* 0x0000000500347547 */ /* 0x000fea000b800000 */
[----:B------:R-:W0:Y:S01]  /*0c50*/  LDC R12, c[0x0][0x3b4] ;  /* 0x0000ed00ff0c7b82 */ /* 0x000e220000000800 */
[----:B------:R-:W-:Y:S02]  /*0c60*/  IABS R17, R5 ;  /* 0x0000000500117213 */ /* 0x000fe40000000000 */
[----:B0-----:R-:W-:-:S04]  /*0c70*/  IABS R15, R12 ;  /* 0x0000000c000f7213 */ /* 0x001fc80000000000 */
[----:B------:R-:W0:Y:S08]  /*0c80*/  I2F.RP R14, R15 ;  /* 0x0000000f000e7306 */ /* 0x000e300000209400 */
[----:B0-----:R-:W0:Y:S02]  /*0c90*/  MUFU.RCP R14, R14 ;  /* 0x0000000e000e7308 */ /* 0x001e240000001000 */
[----:B0-----:R-:W-:-:S06]  /*0ca0*/  VIADD R16, R14, 0xffffffe ;  /* 0x0ffffffe0e107836 */ /* 0x001fcc0000000000 */
[----:B------:R-:W0:Y:S02]  /*0cb0*/  F2I.FTZ.U32.TRUNC.NTZ R11, R16 ;  /* 0x00000010000b7305 */ /* 0x000e24000021f000 */
[----:B0-----:R-:W-:-:S05]  /*0cc0*/  IADD3 R10, PT, PT, RZ, -R11, RZ ;  /* 0x8000000bff0a7210 */ /* 0x001fca0007ffe0ff */
[----:B------:R-:W-:Y:S02]  /*0cd0*/  IMAD R13, R10, R15, RZ ;  /* 0x0000000f0a0d7224 */ /* 0x000fe400078e02ff */
[----:B------:R-:W-:-:S04]  /*0ce0*/  IMAD.MOV.U32 R10, RZ, RZ, RZ ;  /* 0x000000ffff0a7224 */ /* 0x000fc800078e00ff */
[----:B------:R-:W-:Y:S01]  /*0cf0*/  IMAD.HI.U32 R13, R11, R13, R10 ;  /* 0x0000000d0b0d7227 */ /* 0x000fe200078e000a */
[----:B------:R-:W-:-:S05]  /*0d00*/  MOV R10, R17 ;  /* 0x00000011000a7202 */ /* 0x000fca0000000f00 */
[----:B------:R-:W-:-:S04]  /*0d10*/  IMAD.HI.U32 R13, R13, R10, RZ ;  /* 0x0000000a0d0d7227 */ /* 0x000fc800078e00ff */
[----:B------:R-:W-:-:S04]  /*0d20*/  IMAD.MOV R11, RZ, RZ, -R13 ;  /* 0x000000ffff0b7224 */ /* 0x000fc800078e0a0d */
[----:B------:R-:W-:-:S05]  /*0d30*/  IMAD R10, R15, R11, R10 ;  /* 0x0000000b0f0a7224 */ /* 0x000fca00078e020a */
[----:B------:R-:W-:-:S13]  /*0d40*/  ISETP.GT.U32.AND P1, PT, R15, R10, PT ;  /* 0x0000000a0f00720c */ /* 0x000fda0003f24070 */
[-C--:B------:R-:W-:Y:S01]  /*0d50*/  @!P1 IADD3 R10, PT, PT, R10, -R15.reuse, RZ ;  /* 0x8000000f0a0a9210 */ /* 0x080fe20007ffe0ff */
[----:B------:R-:W-:Y:S01]  /*0d60*/  @!P1 VIADD R13, R13, 0x1 ;  /* 0x000000010d0d9836 */ /* 0x000fe20000000000 */
[----:B------:R-:W-:Y:S02]  /*0d70*/  ISETP.NE.AND P1, PT, R12, RZ, PT ;  /* 0x000000ff0c00720c */ /* 0x000fe40003f25270 */
[----:B------:R-:W-:Y:S02]  /*0d80*/  ISETP.GE.U32.AND P0, PT, R10, R15, PT ;  /* 0x0000000f0a00720c */ /* 0x000fe40003f06070 */
[----:B------:R-:W-:-:S04]  /*0d90*/  LOP3.LUT R10, R5, R12, RZ, 0x3c, !PT ;  /* 0x0000000c050a7212 */ /* 0x000fc800078e3cff */
[----:B------:R-:W-:Y:S02]  /*0da0*/  ISETP.GE.AND P2, PT, R10, RZ, PT ;  /* 0x000000ff0a00720c */ /* 0x000fe40003f46270 */
[----:B------:R-:W0:Y:S05]  /*0db0*/  LDC.64 R10, c[0x0][0x398] ;  /* 0x0000e600ff0a7b82 */ /* 0x000e2a0000000a00 */
[----:B------:R-:W-:-:S05]  /*0dc0*/  @P0 IADD3 R13, PT, PT, R13, 0x1, RZ ;  /* 0x000000010d0d0810 */ /* 0x000fca0007ffe0ff */
[----:B------:R-:W-:-:S05]  /*0dd0*/  IMAD.MOV.U32 R18, RZ, RZ, R13 ;  /* 0x000000ffff127224 */ /* 0x000fca00078e000d */
[----:B------:R-:W-:Y:S02]  /*0de0*/  @!P2 IADD3 R18, PT, PT, -R18, RZ, RZ ;  /* 0x000000ff1212a210 */ /* 0x000fe40007ffe1ff */
[----:B------:R-:W-:Y:S02]  /*0df0*/  @!P1 LOP3.LUT R18, RZ, R12, RZ, 0x33, !PT ;  /* 0x0000000cff129212 */ /* 0x000fe400078e33ff */
[----:B------:R-:W1:Y:S03]  /*0e00*/  LDC.64 R12, c[0x0][0x3a0] ;  /* 0x0000e800ff0c7b82 */ /* 0x000e660000000a00 */
[----:B------:R-:W-:-:S04]  /*0e10*/  IMAD R17, R18, R9, R20 ;  /* 0x0000000912117224 */ /* 0x000fc800078e0214 */
[----:B0-----:R-:W-:Y:S02]  /*0e20*/  IMAD.WIDE R16, R17, 0x2, R10 ;  /* 0x0000000211107825 */ /* 0x001fe400078e020a */
[----:B------:R-:W0:Y:S03]  /*0e30*/  LDC.64 R10, c[0x0][0x390] ;  /* 0x0000e400ff0a7b82 */ /* 0x000e260000000a00 */
[----:B------:R-:W2:Y:S01]  /*0e40*/  LDG.E.U16.CONSTANT R14, desc[UR6][R16.64] ;  /* 0x00000006100e7981 */ /* 0x000ea2000c1e9500 */
[----:B------:R-:W-:Y:S01]  /*0e50*/  BSSY.RECONVERGENT B0, `(.L_x_7) ;  /* 0x0000017000007945 */ /* 0x000fe20003800200 */
[----:B--2---:R-:W-:-:S04]  /*0e60*/  SHF.R.U32.HI R15, RZ, 0xa, R14 ;  /* 0x0000000aff0f7819 */ /* 0x004fc8000001160e */
[----:B------:R-:W-:Y:S01]  /*0e70*/  LOP3.LUT R19, R15, 0x1f, RZ, 0xc0, !PT ;  /* 0x0000001f0f137812 */ /* 0x000fe200078ec0ff */
[-CC-:B------:R-:W-:Y:S02]  /*0e80*/  IMAD R15, R5, R0.reuse, R7.reuse ;  /* 0x00000000050f7224 */ /* 0x180fe400078e0207 */
[----:B------:R-:W-:Y:S01]  /*0e90*/  IMAD R7, R18, R0, R7 ;  /* 0x0000000012077224 */ /* 0x000fe200078e0207 */
[----:B------:R-:W-:Y:S01]  /*0ea0*/  ISETP.NE.AND P0, PT, R19, 0x1f, PT ;  /* 0x0000001f1300780c */ /* 0x000fe20003f05270 */
[----:B------:R-:W-:-:S12]  /*0eb0*/  IMAD.MOV.U32 R0, RZ, RZ, RZ ;  /* 0x000000ffff007224 */ /* 0x000fd800078e00ff */
[----:B01----:R-:W-:Y:S05]  /*0ec0*/  @!P0 BRA `(.L_x_8) ;  /* 0x00000000003c8947 */ /* 0x003fea0003800000 */
        /* <DEDUP_REMOVED lines=15> */
.L_x_8:
[----:B------:R-:W-:Y:S05]  /*0fc0*/  BSYNC.RECONVERGENT B0 ;  /* 0x0000000000007941 */ /* 0x000fea0003800200 */
.L_x_7:
[----:B------:R-:W-:Y:S01]  /*0fd0*/  IMAD.WIDE R10, R15, 0x4, R10 ;  /* 0x000000040f0a7825 */ /* 0x000fe200078e020a */
[----:B------:R-:W0:Y:S03]  /*0fe0*/  LDCU.64 UR4, c[0x0][0x388] ;  /* 0x00007100ff0477ac */ /* 0x000e260008000a00 */
[----:B------:R-:W-:Y:S02]  /*0ff0*/  IMAD.WIDE R12, R7, 0x4, R12 ;  /* 0x00000004070c7825 */ /* 0x000fe400078e020c */
[----:B------:R-:W2:Y:S04]  /*1000*/  LDG.E.CONSTANT R11, desc[UR6][R10.64] ;  /* 0x000000060a0b7981 */ /* 0x000ea8000c1e9900 */
[----:B------:R-:W3:Y:S01]  /*1010*/  LDG.E.CONSTANT R13, desc[UR6][R12.64] ;  /* 0x000000060c0d7981 */ /* 0x000ee2000c1e9900 */
[----:B------:R-:W-:-:S05]  /*1020*/  IADD3 R5, P0, PT, R4, R5, RZ ;  /* 0x0000000504057210 */ /* 0x000fca0007f1e0ff */
[----:B------:R-:W-:Y:S01]  /*1030*/  IMAD.X R16, RZ, RZ, R3, P0 ;  /* 0x000000ffff107224 */ /* 0x000fe200000e0603 */
[----:B0-----:R-:W-:-:S04]  /*1040*/  LEA R4, P0, R5, UR4, 0x2 ;  /* 0x0000000405047c11 */ /* 0x001fc8000f8010ff */
[----:B------:R-:W-:-:S05]  /*1050*/  LEA.HI.X R5, R5, UR5, R16, 0x2, P0 ;  /* 0x0000000505057c11 */ /* 0x000fca00080f1410 */
[----:B------:R-:W4:Y:S01]  /*1060*/  LDG.E.CONSTANT R4, desc[UR6][R4.64] ;  /* 0x0000000604047981 */ /* 0x000f22000c1e9900 */
[----:B------:R-:W-:-:S04]  /*1070*/  PRMT R7, R14, 0x9910, RZ ;  /* 0x000099100e077816 */ /* 0x000fc800000000ff */
[----:B------:R-:W-:-:S04]  /*1080*/  ISETP.GE.AND P0, PT, R7, RZ, PT ;  /* 0x000000ff0700720c */ /* 0x000fc80003f06270 */
[----:B------:R-:W-:Y:S02]  /*1090*/  FSEL R0, -R0, R0, !P0 ;  /* 0x0000000000007208 */ /* 0x000fe40004000100 */
[-C--:B--2---:R-:W-:Y:S02]  /*10a0*/  SHF.R.S32.HI R3, RZ, R2.reuse, R11 ;  /* 0x00000002ff037219 */ /* 0x084fe4000001140b */
[----:B---3--:R-:W-:Y:S02]  /*10b0*/  SHF.R.S32.HI R2, RZ, R2, R13 ;  /* 0x00000002ff027219 */ /* 0x008fe4000001140d */
[----:B------:R-:W-:Y:S02]  /*10c0*/  LOP3.LUT R3, R3, 0xf, RZ, 0xc0, !PT ;  /* 0x0000000f03037812 */ /* 0x000fe400078ec0ff */
[----:B------:R-:W-:-:S04]  /*10d0*/  LOP3.LUT R2, R2, 0xf, RZ, 0xc0, !PT ;  /* 0x0000000f02027812 */ /* 0x000fc800078ec0ff */
[----:B------:R-:W-:-:S04]  /*10e0*/  IADD3 R2, PT, PT, -R2, R3, RZ ;  /* 0x0000000302027210 */ /* 0x000fc80007ffe1ff */
[----:B------:R-:W-:-:S05]  /*10f0*/  I2FP.F32.S32 R3, R2 ;  /* 0x0000000200037245 */ /* 0x000fca0000201400 */
[----:B------:R-:W-:-:S04]  /*1100*/  FMUL R3, R0, R3 ;  /* 0x0000000300037220 */ /* 0x000fc80000400000 */
[----:B----4-:R-:W-:-:S07]  /*1110*/  FFMA R6, R3, R4, R6 ;  /* 0x0000000403067223 */ /* 0x010fce0000000006 */
.L_x_0:
[----:B------:R-:W0:Y:S01]  /*1120*/  LDC.64 R2, c[0x0][0x380] ;  /* 0x0000e000ff027b82 */ /* 0x000e220000000a00 */
[----:B------:R-:W-:-:S04]  /*1130*/  IMAD R9, R8, R9, R20 ;  /* 0x0000000908097224 */ /* 0x000fc800078e0214 */
[----:B0-----:R-:W-:-:S05]  /*1140*/  IMAD.WIDE R2, R9, 0x4, R2 ;  /* 0x0000000409027825 */ /* 0x001fca00078e0202 */
[----:B------:R-:W-:Y:S01]  /*1150*/  STG.E desc[UR6][R2.64], R6 ;  /* 0x0000000602007986 */ /* 0x000fe2000c101906 */
[----:B------:R-:W-:Y:S05]  /*1160*/  EXIT ;  /* 0x000000000000794d */ /* 0x000fea0003800000 */
.L_x_9:
[----:B------:R-:W-:-:S00]  /*1170*/  BRA `(.L_x_9) ;  /* 0xfffffffc00fc7947 */ /* 0x000fc0000383ffff */
[----:B------:R-:W-:-:S00]  /*1180*/  NOP ;  /* 0x0000000000007918 */ /* 0x000fc00000000000 */
[----:B------:R-:W-:-:S00]  /*1190*/  NOP ;  /* 0x0000000000007918 */ /* 0x000fc00000000000 */
[----:B------:R-:W-:-:S00]  /*11a0*/  NOP ;  /* 0x0000000000007918 */ /* 0x000fc00000000000 */
[----:B------:R-:W-:-:S00]  /*11b0*/  NOP ;  /* 0x0000000000007918 */ /* 0x000fc00000000000 */
[----:B------:R-:W-:-:S00]  /*11c0*/  NOP ;  /* 0x0000000000007918 */ /* 0x000fc00000000000 */
[----:B------:R-:W-:-:S00]  /*11d0*/  NOP ;  /* 0x0000000000007918 */ /* 0x000fc00000000000 */
[----:B------:R-:W-:-:S00]  /*11e0*/  NOP ;  /* 0x0000000000007918 */ /* 0x000fc00000000000 */
[----:B------:R-:W-:-:S00]  /*11f0*/  NOP ;  /* 0x0000000000007918 */ /* 0x000fc00000000000 */
.L_x_10:


//--------------------- .nv.shared.reserved.0     --------------------------
	.section	.nv.shared.reserved.0,"aw",@nobits
	.weak		__nv_reservedSMEM_offset_0_alias
	.size		__nv_reservedSMEM_offset_0_alias, 0, 64
	.other		__nv_reservedSMEM_offset_0_alias,@"STO_CUDA_RESERVED_SHARED STV_DEFAULT"
__nv_reservedSMEM_offset_0_alias:
	.zero		0
	.zero		64


//--------------------- .nv.constant0.matmul_awq_f32 --------------------------
	.section	.nv.constant0.matmul_awq_f32,"a",@progbits
	.sectionflags	@""
	.align	4
.nv.constant0.matmul_awq_f32:
	.zero		952


//--------------------- SYMBOLS --------------------------

	.type		.nv.reservedSmem.offset0,@object
	.size		.nv.reservedSmem.offset0,0x4
